//
// Generated by NVIDIA NVVM Compiler
//
// Compiler Build ID: CL-36424714
// Cuda compilation tools, release 13.0, V13.0.88
// Based on NVVM 20.0.0
//

.version 9.0
.target sm_100
.address_size 64

	// .globl	_Z15residual_kernelP6__halfPKS_S2_i

.visible .entry _Z15residual_kernelP6__halfPKS_S2_i(
	.param .u64 .ptr .align 1 _Z15residual_kernelP6__halfPKS_S2_i_param_0,
	.param .u64 .ptr .align 1 _Z15residual_kernelP6__halfPKS_S2_i_param_1,
	.param .u64 .ptr .align 1 _Z15residual_kernelP6__halfPKS_S2_i_param_2,
	.param .u32 _Z15residual_kernelP6__halfPKS_S2_i_param_3
)
{
	.reg .pred 	%p<2>;
	.reg .b16 	%rs<4>;
	.reg .b32 	%r<6>;
	.reg .b64 	%rd<11>;

	ld.param.u64 	%rd1, [_Z15residual_kernelP6__halfPKS_S2_i_param_0];
	ld.param.u64 	%rd2, [_Z15residual_kernelP6__halfPKS_S2_i_param_1];
	ld.param.u64 	%rd3, [_Z15residual_kernelP6__halfPKS_S2_i_param_2];
	ld.param.u32 	%r2, [_Z15residual_kernelP6__halfPKS_S2_i_param_3];
	mov.u32 	%r3, %ctaid.x;
	mov.u32 	%r4, %ntid.x;
	mov.u32 	%r5, %tid.x;
	mad.lo.s32 	%r1, %r3, %r4, %r5;
	setp.ge.s32 	%p1, %r1, %r2;
	@%p1 bra 	$L__BB0_2;
	cvta.to.global.u64 	%rd4, %rd2;
	cvta.to.global.u64 	%rd5, %rd3;
	cvta.to.global.u64 	%rd6, %rd1;
	mul.wide.s32 	%rd7, %r1, 2;
	add.s64 	%rd8, %rd4, %rd7;
	ld.global.u16 	%rs2, [%rd8];
	add.s64 	%rd9, %rd5, %rd7;
	ld.global.u16 	%rs3, [%rd9];
	// begin inline asm
	{add.f16 %rs1,%rs2,%rs3;
}
	// end inline asm
	add.s64 	%rd10, %rd6, %rd7;
	st.global.u16 	[%rd10], %rs1;
$L__BB0_2:
	ret;

}
	// .globl	_Z26residual_kernel_vectorizedP7__half2PKS_S2_i
.visible .entry _Z26residual_kernel_vectorizedP7__half2PKS_S2_i(
	.param .u64 .ptr .align 1 _Z26residual_kernel_vectorizedP7__half2PKS_S2_i_param_0,
	.param .u64 .ptr .align 1 _Z26residual_kernel_vectorizedP7__half2PKS_S2_i_param_1,
	.param .u64 .ptr .align 1 _Z26residual_kernel_vectorizedP7__half2PKS_S2_i_param_2,
	.param .u32 _Z26residual_kernel_vectorizedP7__half2PKS_S2_i_param_3
)
{
	.reg .pred 	%p<2>;
	.reg .b32 	%r<9>;
	.reg .b64 	%rd<11>;

	ld.param.u64 	%rd1, [_Z26residual_kernel_vectorizedP7__half2PKS_S2_i_param_0];
	ld.param.u64 	%rd2, [_Z26residual_kernel_vectorizedP7__half2PKS_S2_i_param_1];
	ld.param.u64 	%rd3, [_Z26residual_kernel_vectorizedP7__half2PKS_S2_i_param_2];
	ld.param.u32 	%r2, [_Z26residual_kernel_vectorizedP7__half2PKS_S2_i_param_3];
	mov.u32 	%r3, %ctaid.x;
	mov.u32 	%r4, %ntid.x;
	mov.u32 	%r5, %tid.x;
	mad.lo.s32 	%r1, %r3, %r4, %r5;
	setp.ge.s32 	%p1, %r1, %r2;
	@%p1 bra 	$L__BB1_2;
	cvta.to.global.u64 	%rd4, %rd2;
	cvta.to.global.u64 	%rd5, %rd3;
	cvta.to.global.u64 	%rd6, %rd1;
	mul.wide.s32 	%rd7, %r1, 4;
	add.s64 	%rd8, %rd4, %rd7;
	ld.global.u32 	%r7, [%rd8];
	add.s64 	%rd9, %rd5, %rd7;
	ld.global.u32 	%r8, [%rd9];
	// begin inline asm
	{add.f16x2 %r6,%r7,%r8;
}
	// end inline asm
	add.s64 	%rd10, %rd6, %rd7;
	st.global.u32 	[%rd10], %r6;
$L__BB1_2:
	ret;

}


// ===== COMPILED SASS (sm_100) =====

	.target	sm_100

	.elftype	@"ET_EXEC"


//--------------------- .note.nv.tkinfo           --------------------------
	.section	.note.nv.tkinfo,"",@"SHT_NOTE"
	.sectionflags	@"SHF_NOTE_NV_TKINFO"
	.tkinfo
        /*0018*/ 	.word	0x00000002
        /*0030*/ 	.string	""
        /*0030*/ 	.string	"ptxas"
        /*0030*/ 	.string	"Cuda compilation tools, release 13.0, V13.0.88"
        /*0030*/ 	.string	"Build cuda_13.0.r13.0/compiler.36424714_0"
        /*0030*/ 	.string	"-arch sm_100 -m 64 "



//--------------------- .note.nv.cuinfo           --------------------------
	.section	.note.nv.cuinfo,"",@"SHT_NOTE"
	.sectionflags	@"SHF_NOTE_NV_CUINFO"
        /*0018*/ 	.short	0x0002
        /*001a*/ 	.short	0x0064
        /*001c*/ 	.short	0x0082
	.zero		2


//--------------------- .nv.info                  --------------------------
	.section	.nv.info,"",@"SHT_CUDA_INFO"
	.align	4


	//----- nvinfo : EIATTR_REGCOUNT
	.align		4
        /*0000*/ 	.byte	0x04, 0x2f
        /*0002*/ 	.short	(.L_1 - .L_0)
	.align		4
.L_0:
        /*0004*/ 	.word	index@(_Z15residual_kernelP6__halfPKS_S2_i)
        /*0008*/ 	.word	0x0000000c


	//----- nvinfo : EIATTR_FRAME_SIZE
	.align		4
.L_1:
        /*000c*/ 	.byte	0x04, 0x11
        /*000e*/ 	.short	(.L_3 - .L_2)
	.align		4
.L_2:
        /*0010*/ 	.word	index@(_Z15residual_kernelP6__halfPKS_S2_i)
        /*0014*/ 	.word	0x00000000


	//----- nvinfo : EIATTR_REGCOUNT
	.align		4
.L_3:
        /*0018*/ 	.byte	0x04, 0x2f
        /*001a*/ 	.short	(.L_5 - .L_4)
	.align		4
.L_4:
        /*001c*/ 	.word	index@(_Z26residual_kernel_vectorizedP7__half2PKS_S2_i)
        /*0020*/ 	.word	0x0000000c


	//----- nvinfo : EIATTR_FRAME_SIZE
	.align		4
.L_5:
        /*0024*/ 	.byte	0x04, 0x11
        /*0026*/ 	.short	(.L_7 - .L_6)
	.align		4
.L_6:
        /*0028*/ 	.word	index@(_Z26residual_kernel_vectorizedP7__half2PKS_S2_i)
        /*002c*/ 	.word	0x00000000


	//----- nvinfo : EIATTR_MIN_STACK_SIZE
	.align		4
.L_7:
        /*0030*/ 	.byte	0x04, 0x12
        /*0032*/ 	.short	(.L_9 - .L_8)
	.align		4
.L_8:
        /*0034*/ 	.word	index@(_Z26residual_kernel_vectorizedP7__half2PKS_S2_i)
        /*0038*/ 	.word	0x00000000


	//----- nvinfo : EIATTR_MIN_STACK_SIZE
	.align		4
.L_9:
        /*003c*/ 	.byte	0x04, 0x12
        /*003e*/ 	.short	(.L_11 - .L_10)
	.align		4
.L_10:
        /*0040*/ 	.word	index@(_Z15residual_kernelP6__halfPKS_S2_i)
        /*0044*/ 	.word	0x00000000
.L_11:


//--------------------- .nv.compat                --------------------------
	.section	.nv.compat,"",@"SHT_CUDA_COMPAT_INFO"
	.align	4
        /*0000*/ 	.byte	0x02, 0x09, 0x00, 0x00, 0x02, 0x02, 0x01, 0x00, 0x02, 0x05, 0x05, 0x00, 0x03, 0x07, 0x01, 0x01
        /*0010*/ 	.byte	0x02, 0x03, 0x00, 0x00, 0x02, 0x06, 0x01, 0x00, 0x04, 0x0b, 0x08, 0x00, 0x09, 0x00, 0x00, 0x00
        /*0020*/ 	.byte	0x00, 0x00, 0x00, 0x00


//--------------------- .nv.info._Z26residual_kernel_vectorizedP7__half2PKS_S2_i --------------------------
	.section	.nv.info._Z26residual_kernel_vectorizedP7__half2PKS_S2_i,"",@"SHT_CUDA_INFO"
	.sectionflags	@""
	.align	4


	//----- nvinfo : EIATTR_CUDA_API_VERSION
	.align		4
        /*0000*/ 	.byte	0x04, 0x37
        /*0002*/ 	.short	(.L_13 - .L_12)
.L_12:
        /*0004*/ 	.word	0x00000082


	//----- nvinfo : EIATTR_KPARAM_INFO
	.align		4
.L_13:
        /*0008*/ 	.byte	0x04, 0x17
        /*000a*/ 	.short	(.L_15 - .L_14)
.L_14:
        /*000c*/ 	.word	0x00000000
        /*0010*/ 	.short	0x0003
        /*0012*/ 	.short	0x0018
        /*0014*/ 	.byte	0x00, 0xf0, 0x11, 0x00


	//----- nvinfo : EIATTR_KPARAM_INFO
	.align		4
.L_15:
        /*0018*/ 	.byte	0x04, 0x17
        /*001a*/ 	.short	(.L_17 - .L_16)
.L_16:
        /*001c*/ 	.word	0x00000000
        /*0020*/ 	.short	0x0002
        /*0022*/ 	.short	0x0010
        /*0024*/ 	.byte	0x00, 0xf5, 0x21, 0x00


	//----- nvinfo : EIATTR_KPARAM_INFO
	.align		4
.L_17:
        /*0028*/ 	.byte	0x04, 0x17
        /*002a*/ 	.short	(.L_19 - .L_18)
.L_18:
        /*002c*/ 	.word	0x00000000
        /*0030*/ 	.short	0x0001
        /*0032*/ 	.short	0x0008
        /*0034*/ 	.byte	0x00, 0xf5, 0x21, 0x00


	//----- nvinfo : EIATTR_KPARAM_INFO
	.align		4
.L_19:
        /*0038*/ 	.byte	0x04, 0x17
        /*003a*/ 	.short	(.L_21 - .L_20)
.L_20:
        /*003c*/ 	.word	0x00000000
        /*0040*/ 	.short	0x0000
        /*0042*/ 	.short	0x0000
        /*0044*/ 	.byte	0x00, 0xf5, 0x21, 0x00


	//----- nvinfo : EIATTR_SPARSE_MMA_MASK
	.align		4
.L_21:
        /*0048*/ 	.byte	0x03, 0x50
        /*004a*/ 	.short	0x0000


	//----- nvinfo : EIATTR_MAXREG_COUNT
	.align		4
        /*004c*/ 	.byte	0x03, 0x1b
        /*004e*/ 	.short	0x00ff


	//----- nvinfo : EIATTR_MERCURY_ISA_VERSION
	.align		4
        /*0050*/ 	.byte	0x03, 0x5f
        /*0052*/ 	.short	0x0101


	//----- nvinfo : EIATTR_VRC_CTA_INIT_COUNT
	.align		4
        /*0054*/ 	.byte	0x02, 0x4a
	.zero		1
	.zero		1


	//----- nvinfo : EIATTR_EXIT_INSTR_OFFSETS
	.align		4
        /*0058*/ 	.byte	0x04, 0x1c
        /*005a*/ 	.short	(.L_23 - .L_22)


	//   ....[0]....
.L_22:
        /*005c*/ 	.word	0x00000070


	//   ....[1]....
        /*0060*/ 	.word	0x00000130


	//----- nvinfo : EIATTR_CBANK_PARAM_SIZE
	.align		4
.L_23:
        /*0064*/ 	.byte	0x03, 0x19
        /*0066*/ 	.short	0x001c


	//----- nvinfo : EIATTR_PARAM_CBANK
	.align		4
        /*0068*/ 	.byte	0x04, 0x0a
        /*006a*/ 	.short	(.L_25 - .L_24)
	.align		4
.L_24:
        /*006c*/ 	.word	index@(.nv.constant0._Z26residual_kernel_vectorizedP7__half2PKS_S2_i)
        /*0070*/ 	.short	0x0380
        /*0072*/ 	.short	0x001c


	//----- nvinfo : EIATTR_SW_WAR
	.align		4
.L_25:
        /*0074*/ 	.byte	0x04, 0x36
        /*0076*/ 	.short	(.L_27 - .L_26)
.L_26:
        /*0078*/ 	.word	0x00000008
.L_27:


//--------------------- .nv.info._Z15residual_kernelP6__halfPKS_S2_i --------------------------
	.section	.nv.info._Z15residual_kernelP6__halfPKS_S2_i,"",@"SHT_CUDA_INFO"
	.sectionflags	@""
	.align	4


	//----- nvinfo : EIATTR_CUDA_API_VERSION
	.align		4
        /*0000*/ 	.byte	0x04, 0x37
        /*0002*/ 	.short	(.L_29 - .L_28)
.L_28:
        /*0004*/ 	.word	0x00000082


	//----- nvinfo : EIATTR_KPARAM_INFO
	.align		4
.L_29:
        /*0008*/ 	.byte	0x04, 0x17
        /*000a*/ 	.short	(.L_31 - .L_30)
.L_30:
        /*000c*/ 	.word	0x00000000
        /*0010*/ 	.short	0x0003
        /*0012*/ 	.short	0x0018
        /*0014*/ 	.byte	0x00, 0xf0, 0x11, 0x00


	//----- nvinfo : EIATTR_KPARAM_INFO
	.align		4
.L_31:
        /*0018*/ 	.byte	0x04, 0x17
        /*001a*/ 	.short	(.L_33 - .L_32)
.L_32:
        /*001c*/ 	.word	0x00000000
        /*0020*/ 	.short	0x0002
        /*0022*/ 	.short	0x0010
        /*0024*/ 	.byte	0x00, 0xf5, 0x21, 0x00


	//----- nvinfo : EIATTR_KPARAM_INFO
	.align		4
.L_33:
        /*0028*/ 	.byte	0x04, 0x17
        /*002a*/ 	.short	(.L_35 - .L_34)
.L_34:
        /*002c*/ 	.word	0x00000000
        /*0030*/ 	.short	0x0001
        /*0032*/ 	.short	0x0008
        /*0034*/ 	.byte	0x00, 0xf5, 0x21, 0x00


	//----- nvinfo : EIATTR_KPARAM_INFO
	.align		4
.L_35:
        /*0038*/ 	.byte	0x04, 0x17
        /*003a*/ 	.short	(.L_37 - .L_36)
.L_36:
        /*003c*/ 	.word	0x00000000
        /*0040*/ 	.short	0x0000
        /*0042*/ 	.short	0x0000
        /*0044*/ 	.byte	0x00, 0xf5, 0x21, 0x00


	//----- nvinfo : EIATTR_SPARSE_MMA_MASK
	.align		4
.L_37:
        /*0048*/ 	.byte	0x03, 0x50
        /*004a*/ 	.short	0x0000


	//----- nvinfo : EIATTR_MAXREG_COUNT
	.align		4
        /*004c*/ 	.byte	0x03, 0x1b
        /*004e*/ 	.short	0x00ff


	//----- nvinfo : EIATTR_MERCURY_ISA_VERSION
	.align		4
        /*0050*/ 	.byte	0x03, 0x5f
        /*0052*/ 	.short	0x0101


	//----- nvinfo : EIATTR_VRC_CTA_INIT_COUNT
	.align		4
        /*0054*/ 	.byte	0x02, 0x4a
	.zero		1
	.zero		1


	//----- nvinfo : EIATTR_EXIT_INSTR_OFFSETS
	.align		4
        /*0058*/ 	.byte	0x04, 0x1c
        /*005a*/ 	.short	(.L_39 - .L_38)


	//   ....[0]....
.L_38:
        /*005c*/ 	.word	0x00000070


	//   ....[1]....
        /*0060*/ 	.word	0x00000130


	//----- nvinfo : EIATTR_CBANK_PARAM_SIZE
	.align		4
.L_39:
        /*0064*/ 	.byte	0x03, 0x19
        /*0066*/ 	.short	0x001c


	//----- nvinfo : EIATTR_PARAM_CBANK
	.align		4
        /*0068*/ 	.byte	0x04, 0x0a
        /*006a*/ 	.short	(.L_41 - .L_40)
	.align		4
.L_40:
        /*006c*/ 	.word	index@(.nv.constant0._Z15residual_kernelP6__halfPKS_S2_i)
        /*0070*/ 	.short	0x0380
        /*0072*/ 	.short	0x001c


	//----- nvinfo : EIATTR_SW_WAR
	.align		4
.L_41:
        /*0074*/ 	.byte	0x04, 0x36
        /*0076*/ 	.short	(.L_43 - .L_42)
.L_42:
        /*0078*/ 	.word	0x00000008
.L_43:


//--------------------- .nv.callgraph             --------------------------
	.section	.nv.callgraph,"",@"SHT_CUDA_CALLGRAPH"
	.align	4
	.sectionentsize	8
	.align		4
        /*0000*/ 	.word	0x00000000
	.align		4
        /*0004*/ 	.word	0xffffffff
	.align		4
        /*0008*/ 	.word	0x00000000
	.align		4
        /*000c*/ 	.word	0xfffffffe
	.align		4
        /*0010*/ 	.word	0x00000000
	.align		4
        /*0014*/ 	.word	0xfffffffd
	.align		4
        /*0018*/ 	.word	0x00000000
	.align		4
        /*001c*/ 	.word	0xfffffffc


//--------------------- .text._Z26residual_kernel_vectorizedP7__half2PKS_S2_i --------------------------
	.section	.text._Z26residual_kernel_vectorizedP7__half2PKS_S2_i,"ax",@progbits
	.align	128
        .global         _Z26residual_kernel_vectorizedP7__half2PKS_S2_i
        .type           _Z26residual_kernel_vectorizedP7__half2PKS_S2_i,@function
        .size           _Z26residual_kernel_vectorizedP7__half2PKS_S2_i,(.L_x_2 - _Z26residual_kernel_vectorizedP7__half2PKS_S2_i)
        .other          _Z26residual_kernel_vectorizedP7__half2PKS_S2_i,@"STO_CUDA_ENTRY STV_DEFAULT"
_Z26residual_kernel_vectorizedP7__half2PKS_S2_i:
.text._Z26residual_kernel_vectorizedP7__half2PKS_S2_i:
[----:B------:R-:W-:Y:S01]  /*0000*/  LDC R1, c[0x0][0x37c] ;  /* 0x0000df00ff017b82 */ /* 0x000fe20000000800 */
[----:B------:R-:W0:Y:S07]  /*0010*/  S2R R0, SR_TID.X ;  /* 0x0000000000007919 */ /* 0x000e2e0000002100 */
[----:B------:R-:W0:Y:S01]  /*0020*/  S2UR UR4, SR_CTAID.X ;  /* 0x00000000000479c3 */ /* 0x000e220000002500 */
[----:B------:R-:W1:Y:S07]  /*0030*/  LDCU UR5, c[0x0][0x398] ;  /* 0x00007300ff0577ac */ /* 0x000e6e0008000800 */
[----:B------:R-:W0:Y:S02]  /*0040*/  LDC R9, c[0x0][0x360] ;  /* 0x0000d800ff097b82 */ /* 0x000e240000000800 */
[----:B0-----:R-:W-:-:S05]  /*0050*/  IMAD R9, R9, UR4, R0 ;  /* 0x0000000409097c24 */ /* 0x001fca000f8e0200 */
[----:B-1----:R-:W-:-:S13]  /*0060*/  ISETP.GE.AND P0, PT, R9, UR5, PT ;  /* 0x0000000509007c0c */ /* 0x002fda000bf06270 */
[----:B------:R-:W-:Y:S05]  /*0070*/  @P0 EXIT ;  /* 0x000000000000094d */ /* 0x000fea0003800000 */
[----:B------:R-:W0:Y:S01]  /*0080*/  LDC.64 R2, c[0x0][0x388] ;  /* 0x0000e200ff027b82 */ /* 0x000e220000000a00 */
[----:B------:R-:W1:Y:S07]  /*0090*/  LDCU.64 UR4, c[0x0][0x358] ;  /* 0x00006b00ff0477ac */ /* 0x000e6e0008000a00 */
[----:B------:R-:W2:Y:S08]  /*00a0*/  LDC.64 R4, c[0x0][0x390] ;  /* 0x0000e400ff047b82 */ /* 0x000eb00000000a00 */
[----:B------:R-:W3:Y:S01]  /*00b0*/  LDC.64 R6, c[0x0][0x380] ;  /* 0x0000e000ff067b82 */ /* 0x000ee20000000a00 */
[----:B0-----:R-:W-:-:S06]  /*00c0*/  IMAD.WIDE R2, R9, 0x4, R2 ;  /* 0x0000000409027825 */ /* 0x001fcc00078e0202 */
[----:B-1----:R-:W4:Y:S01]  /*00d0*/  LDG.E R2, desc[UR4][R2.64] ;  /* 0x0000000402027981 */ /* 0x002f22000c1e1900 */
[----:B--2---:R-:W-:-:S06]  /*00e0*/  IMAD.WIDE R4, R9, 0x4, R4 ;  /* 0x0000000409047825 */ /* 0x004fcc00078e0204 */
[----:B------:R-:W4:Y:S01]  /*00f0*/  LDG.E R5, desc[UR4][R4.64] ;  /* 0x0000000404057981 */ /* 0x000f22000c1e1900 */
[----:B---3--:R-:W-:-:S04]  /*0100*/  IMAD.WIDE R6, R9, 0x4, R6 ;  /* 0x0000000409067825 */ /* 0x008fc800078e0206 */
[----:B----4-:R-:W-:-:S05]  /*0110*/  HFMA2 R9, R2, 1, 1, R5 ;  /* 0x3c003c0002097831 */ /* 0x010fca0000000005 */
[----:B------:R-:W-:Y:S01]  /*0120*/  STG.E desc[UR4][R6.64], R9 ;  /* 0x0000000906007986 */ /* 0x000fe2000c101904 */
[----:B------:R-:W-:Y:S05]  /*0130*/  EXIT ;  /* 0x000000000000794d */ /* 0x000fea0003800000 */
.L_x_0:
[----:B------:R-:W-:-:S00]  /*0140*/  BRA `(.L_x_0) ;  /* 0xfffffffc00fc7947 */ /* 0x000fc0000383ffff */
[----:B------:R-:W-:-:S00]  /*0150*/  NOP ;  /* 0x0000000000007918 */ /* 0x000fc00000000000 */
        /* <DEDUP_REMOVED lines=10> */
.L_x_2:


//--------------------- .text._Z15residual_kernelP6__halfPKS_S2_i --------------------------
	.section	.text._Z15residual_kernelP6__halfPKS_S2_i,"ax",@progbits
	.align	128
        .global         _Z15residual_kernelP6__halfPKS_S2_i
        .type           _Z15residual_kernelP6__halfPKS_S2_i,@function
        .size           _Z15residual_kernelP6__halfPKS_S2_i,(.L_x_3 - _Z15residual_kernelP6__halfPKS_S2_i)
        .other          _Z15residual_kernelP6__halfPKS_S2_i,@"STO_CUDA_ENTRY STV_DEFAULT"
_Z15residual_kernelP6__halfPKS_S2_i:
.text._Z15residual_kernelP6__halfPKS_S2_i:
        /* <DEDUP_REMOVED lines=13> */
[----:B-1----:R-:W4:Y:S01]  /*00d0*/  LDG.E.U16 R2, desc[UR4][R2.64] ;  /* 0x0000000402027981 */ /* 0x002f22000c1e1500 */
[----:B--2---:R-:W-:-:S06]  /*00e0*/  IMAD.WIDE R4, R9, 0x2, R4 ;  /* 0x0000000209047825 */ /* 0x004fcc00078e0204 */
[----:B------:R-:W4:Y:S01]  /*00f0*/  LDG.E.U16 R5, desc[UR4][R4.64] ;  /* 0x0000000404057981 */ /* 0x000f22000c1e1500 */
[----:B---3--:R-:W-:-:S04]  /*0100*/  IMAD.WIDE R6, R9, 0x2, R6 ;  /* 0x0000000209067825 */ /* 0x008fc800078e0206 */
[----:B----4-:R-:W-:-:S05]  /*0110*/  HADD2 R5, R2.H0_H0, R5.H0_H0 ;  /* 0x2000000502057230 */ /* 0x010fca0000000800 */
[----:B------:R-:W-:Y:S01]  /*0120*/  STG.E.U16 desc[UR4][R6.64], R5 ;  /* 0x0000000506007986 */ /* 0x000fe2000c101504 */
[----:B------:R-:W-:Y:S05]  /*0130*/  EXIT ;  /* 0x000000000000794d */ /* 0x000fea0003800000 */
.L_x_1:
        /* <DEDUP_REMOVED lines=12> */
.L_x_3:


//--------------------- .nv.shared.reserved.0     --------------------------
	.section	.nv.shared.reserved.0,"aw",@nobits
	.weak		__nv_reservedSMEM_offset_0_alias
	.size		__nv_reservedSMEM_offset_0_alias, 0, 64
	.other		__nv_reservedSMEM_offset_0_alias,@"STO_CUDA_RESERVED_SHARED STV_DEFAULT"
__nv_reservedSMEM_offset_0_alias:
	.zero		0
	.zero		64


//--------------------- .nv.constant0._Z26residual_kernel_vectorizedP7__half2PKS_S2_i --------------------------
	.section	.nv.constant0._Z26residual_kernel_vectorizedP7__half2PKS_S2_i,"a",@progbits
	.sectionflags	@""
	.align	4
.nv.constant0._Z26residual_kernel_vectorizedP7__half2PKS_S2_i:
	.zero		924


//--------------------- .nv.constant0._Z15residual_kernelP6__halfPKS_S2_i --------------------------
	.section	.nv.constant0._Z15residual_kernelP6__halfPKS_S2_i,"a",@progbits
	.sectionflags	@""
	.align	4
.nv.constant0._Z15residual_kernelP6__halfPKS_S2_i:
	.zero		924


//--------------------- SYMBOLS --------------------------

	.type		.nv.reservedSmem.offset0,@object
	.size		.nv.reservedSmem.offset0,0x4
